	.headerflags	@"EF_CUDA_TEXMODE_UNIFIED EF_CUDA_64BIT_ADDRESS EF_CUDA_ACCELERATORS EF_CUDA_SM90 EF_CUDA_VIRTUAL_SM(EF_CUDA_SM90)"
	.elftype	@"ET_EXEC"


//--------------------- .nv.info                  --------------------------
	.section	.nv.info,"",@"SHT_CUDA_INFO"
	.align	4


	//----- nvinfo : EIATTR_REGCOUNT
	.align		4
        /*0000*/ 	.byte	0x04, 0x2f
        /*0002*/ 	.short	(.L_3 - .L_2)
	.align		4
.L_2:
        /*0004*/ 	.word	index@(triton_poi_fused__native_batch_norm_legit_no_training__unsafe_index_add_mul_relu_sub_38)
        /*0008*/ 	.word	0x00000026


	//----- nvinfo : EIATTR_MIN_STACK_SIZE
	.align		4
.L_3:
        /*000c*/ 	.byte	0x04, 0x12
        /*000e*/ 	.short	(.L_5 - .L_4)
	.align		4
.L_4:
        /*0010*/ 	.word	index@(triton_poi_fused__native_batch_norm_legit_no_training__unsafe_index_add_mul_relu_sub_38)
        /*0014*/ 	.word	0x00000000


	//----- nvinfo : EIATTR_FRAME_SIZE
	.align		4
.L_5:
        /*0018*/ 	.byte	0x04, 0x11
        /*001a*/ 	.short	(.L_7 - .L_6)
	.align		4
.L_6:
        /*001c*/ 	.word	index@(triton_poi_fused__native_batch_norm_legit_no_training__unsafe_index_add_mul_relu_sub_38)
        /*0020*/ 	.word	0x00000000


	//----- nvinfo : EIATTR_MIN_STACK_SIZE
	.align		4
.L_7:
        /*0024*/ 	.byte	0x04, 0x12
        /*0026*/ 	.short	(.L_9 - .L_8)
	.align		4
.L_8:
        /*0028*/ 	.word	index@(triton_poi_fused__native_batch_norm_legit_no_training__unsafe_index_add_mul_relu_sub_38)
        /*002c*/ 	.word	0x00000000
.L_9:


//--------------------- .nv.info.triton_poi_fused__native_batch_norm_legit_no_training__unsafe_index_add_mul_relu_sub_38 --------------------------
	.section	.nv.info.triton_poi_fused__native_batch_norm_legit_no_training__unsafe_index_add_mul_relu_sub_38,"",@"SHT_CUDA_INFO"
	.sectionflags	@""
	.align	4


	//----- nvinfo : EIATTR_CUDA_API_VERSION
	.align		4
        /*0000*/ 	.byte	0x04, 0x37
        /*0002*/ 	.short	(.L_11 - .L_10)
.L_10:
        /*0004*/ 	.word	0x0000007c


	//----- nvinfo : EIATTR_KPARAM_INFO
	.align		4
.L_11:
        /*0008*/ 	.byte	0x04, 0x17
        /*000a*/ 	.short	(.L_13 - .L_12)
.L_12:
        /*000c*/ 	.word	0x00000000
        /*0010*/ 	.short	0x0015
        /*0012*/ 	.short	0x00a8
        /*0014*/ 	.byte	0x00, 0xf0, 0x11, 0x00


	//----- nvinfo : EIATTR_KPARAM_INFO
	.align		4
.L_13:
        /*0018*/ 	.byte	0x04, 0x17
        /*001a*/ 	.short	(.L_15 - .L_14)
.L_14:
        /*001c*/ 	.word	0x00000000
        /*0020*/ 	.short	0x0014
        /*0022*/ 	.short	0x00a0
        /*0024*/ 	.byte	0x00, 0xf4, 0x21, 0x00


	//----- nvinfo : EIATTR_KPARAM_INFO
	.align		4
.L_15:
        /*0028*/ 	.byte	0x04, 0x17
        /*002a*/ 	.short	(.L_17 - .L_16)
.L_16:
        /*002c*/ 	.word	0x00000000
        /*0030*/ 	.short	0x0013
        /*0032*/ 	.short	0x0098
        /*0034*/ 	.byte	0x00, 0xf4, 0x21, 0x00


	//----- nvinfo : EIATTR_KPARAM_INFO
	.align		4
.L_17:
        /*0038*/ 	.byte	0x04, 0x17
        /*003a*/ 	.short	(.L_19 - .L_18)
.L_18:
        /*003c*/ 	.word	0x00000000
        /*0040*/ 	.short	0x0012
        /*0042*/ 	.short	0x0090
        /*0044*/ 	.byte	0x00, 0xf4, 0x21, 0x00


	//----- nvinfo : EIATTR_KPARAM_INFO
	.align		4
.L_19:
        /*0048*/ 	.byte	0x04, 0x17
        /*004a*/ 	.short	(.L_21 - .L_20)
.L_20:
        /*004c*/ 	.word	0x00000000
        /*0050*/ 	.short	0x0011
        /*0052*/ 	.short	0x0088
        /*0054*/ 	.byte	0x00, 0xf4, 0x21, 0x00


	//----- nvinfo : EIATTR_KPARAM_INFO
	.align		4
.L_21:
        /*0058*/ 	.byte	0x04, 0x17
        /*005a*/ 	.short	(.L_23 - .L_22)
.L_22:
        /*005c*/ 	.word	0x00000000
        /*0060*/ 	.short	0x0010
        /*0062*/ 	.short	0x0080
        /*0064*/ 	.byte	0x00, 0xf4, 0x21, 0x00


	//----- nvinfo : EIATTR_KPARAM_INFO
	.align		4
.L_23:
        /*0068*/ 	.byte	0x04, 0x17
        /*006a*/ 	.short	(.L_25 - .L_24)
.L_24:
        /*006c*/ 	.word	0x00000000
        /*0070*/ 	.short	0x000f
        /*0072*/ 	.short	0x0078
        /*0074*/ 	.byte	0x00, 0xf4, 0x21, 0x00


	//----- nvinfo : EIATTR_KPARAM_INFO
	.align		4
.L_25:
        /*0078*/ 	.byte	0x04, 0x17
        /*007a*/ 	.short	(.L_27 - .L_26)
.L_26:
        /*007c*/ 	.word	0x00000000
        /*0080*/ 	.short	0x000e
        /*0082*/ 	.short	0x0070
        /*0084*/ 	.byte	0x00, 0xf4, 0x21, 0x00


	//----- nvinfo : EIATTR_KPARAM_INFO
	.align		4
.L_27:
        /*0088*/ 	.byte	0x04, 0x17
        /*008a*/ 	.short	(.L_29 - .L_28)
.L_28:
        /*008c*/ 	.word	0x00000000
        /*0090*/ 	.short	0x000d
        /*0092*/ 	.short	0x0068
        /*0094*/ 	.byte	0x00, 0xf4, 0x21, 0x00


	//----- nvinfo : EIATTR_KPARAM_INFO
	.align		4
.L_29:
        /*0098*/ 	.byte	0x04, 0x17
        /*009a*/ 	.short	(.L_31 - .L_30)
.L_30:
        /*009c*/ 	.word	0x00000000
        /*00a0*/ 	.short	0x000c
        /*00a2*/ 	.short	0x0060
        /*00a4*/ 	.byte	0x00, 0xf4, 0x21, 0x00


	//----- nvinfo : EIATTR_KPARAM_INFO
	.align		4
.L_31:
        /*00a8*/ 	.byte	0x04, 0x17
        /*00aa*/ 	.short	(.L_33 - .L_32)
.L_32:
        /*00ac*/ 	.word	0x00000000
        /*00b0*/ 	.short	0x000b
        /*00b2*/ 	.short	0x0058
        /*00b4*/ 	.byte	0x00, 0xf4, 0x21, 0x00


	//----- nvinfo : EIATTR_KPARAM_INFO
	.align		4
.L_33:
        /*00b8*/ 	.byte	0x04, 0x17
        /*00ba*/ 	.short	(.L_35 - .L_34)
.L_34:
        /*00bc*/ 	.word	0x00000000
        /*00c0*/ 	.short	0x000a
        /*00c2*/ 	.short	0x0050
        /*00c4*/ 	.byte	0x00, 0xf4, 0x21, 0x00


	//----- nvinfo : EIATTR_KPARAM_INFO
	.align		4
.L_35:
        /*00c8*/ 	.byte	0x04, 0x17
        /*00ca*/ 	.short	(.L_37 - .L_36)
.L_36:
        /*00cc*/ 	.word	0x00000000
        /*00d0*/ 	.short	0x0009
        /*00d2*/ 	.short	0x0048
        /*00d4*/ 	.byte	0x00, 0xf4, 0x21, 0x00


	//----- nvinfo : EIATTR_KPARAM_INFO
	.align		4
.L_37:
        /*00d8*/ 	.byte	0x04, 0x17
        /*00da*/ 	.short	(.L_39 - .L_38)
.L_38:
        /*00dc*/ 	.word	0x00000000
        /*00e0*/ 	.short	0x0008
        /*00e2*/ 	.short	0x0040
        /*00e4*/ 	.byte	0x00, 0xf4, 0x21, 0x00


	//----- nvinfo : EIATTR_KPARAM_INFO
	.align		4
.L_39:
        /*00e8*/ 	.byte	0x04, 0x17
        /*00ea*/ 	.short	(.L_41 - .L_40)
.L_40:
        /*00ec*/ 	.word	0x00000000
        /*00f0*/ 	.short	0x0007
        /*00f2*/ 	.short	0x0038
        /*00f4*/ 	.byte	0x00, 0xf4, 0x21, 0x00


	//----- nvinfo : EIATTR_KPARAM_INFO
	.align		4
.L_41:
        /*00f8*/ 	.byte	0x04, 0x17
        /*00fa*/ 	.short	(.L_43 - .L_42)
.L_42:
        /*00fc*/ 	.word	0x00000000
        /*0100*/ 	.short	0x0006
        /*0102*/ 	.short	0x0030
        /*0104*/ 	.byte	0x00, 0xf4, 0x21, 0x00


	//----- nvinfo : EIATTR_KPARAM_INFO
	.align		4
.L_43:
        /*0108*/ 	.byte	0x04, 0x17
        /*010a*/ 	.short	(.L_45 - .L_44)
.L_44:
        /*010c*/ 	.word	0x00000000
        /*0110*/ 	.short	0x0005
        /*0112*/ 	.short	0x0028
        /*0114*/ 	.byte	0x00, 0xf4, 0x21, 0x00


	//----- nvinfo : EIATTR_KPARAM_INFO
	.align		4
.L_45:
        /*0118*/ 	.byte	0x04, 0x17
        /*011a*/ 	.short	(.L_47 - .L_46)
.L_46:
        /*011c*/ 	.word	0x00000000
        /*0120*/ 	.short	0x0004
        /*0122*/ 	.short	0x0020
        /*0124*/ 	.byte	0x00, 0xf4, 0x21, 0x00


	//----- nvinfo : EIATTR_KPARAM_INFO
	.align		4
.L_47:
        /*0128*/ 	.byte	0x04, 0x17
        /*012a*/ 	.short	(.L_49 - .L_48)
.L_48:
        /*012c*/ 	.word	0x00000000
        /*0130*/ 	.short	0x0003
        /*0132*/ 	.short	0x0018
        /*0134*/ 	.byte	0x00, 0xf4, 0x21, 0x00


	//----- nvinfo : EIATTR_KPARAM_INFO
	.align		4
.L_49:
        /*0138*/ 	.byte	0x04, 0x17
        /*013a*/ 	.short	(.L_51 - .L_50)
.L_50:
        /*013c*/ 	.word	0x00000000
        /*0140*/ 	.short	0x0002
        /*0142*/ 	.short	0x0010
        /*0144*/ 	.byte	0x00, 0xf4, 0x21, 0x00


	//----- nvinfo : EIATTR_KPARAM_INFO
	.align		4
.L_51:
        /*0148*/ 	.byte	0x04, 0x17
        /*014a*/ 	.short	(.L_53 - .L_52)
.L_52:
        /*014c*/ 	.word	0x00000000
        /*0150*/ 	.short	0x0001
        /*0152*/ 	.short	0x0008
        /*0154*/ 	.byte	0x00, 0xf4, 0x21, 0x00


	//----- nvinfo : EIATTR_KPARAM_INFO
	.align		4
.L_53:
        /*0158*/ 	.byte	0x04, 0x17
        /*015a*/ 	.short	(.L_55 - .L_54)
.L_54:
        /*015c*/ 	.word	0x00000000
        /*0160*/ 	.short	0x0000
        /*0162*/ 	.short	0x0000
        /*0164*/ 	.byte	0x00, 0xf4, 0x21, 0x00


	//----- nvinfo : EIATTR_SPARSE_MMA_MASK
	.align		4
.L_55:
        /*0168*/ 	.byte	0x03, 0x50
        /*016a*/ 	.short	0x0000


	//----- nvinfo : EIATTR_MAXREG_COUNT
	.align		4
        /*016c*/ 	.byte	0x03, 0x1b
        /*016e*/ 	.short	0x00ff


	//----- nvinfo : EIATTR_EXIT_INSTR_OFFSETS
	.align		4
        /*0170*/ 	.byte	0x04, 0x1c
        /*0172*/ 	.short	(.L_57 - .L_56)


	//   ....[0]....
.L_56:
        /*0174*/ 	.word	0x00000c20


	//----- nvinfo : EIATTR_REQNTID
	.align		4
.L_57:
        /*0178*/ 	.byte	0x04, 0x10
        /*017a*/ 	.short	(.L_59 - .L_58)
.L_58:
        /*017c*/ 	.word	0x00000080
        /*0180*/ 	.word	0x00000001
        /*0184*/ 	.word	0x00000001


	//----- nvinfo : EIATTR_CBANK_PARAM_SIZE
	.align		4
.L_59:
        /*0188*/ 	.byte	0x03, 0x19
        /*018a*/ 	.short	0x00ac


	//----- nvinfo : EIATTR_PARAM_CBANK
	.align		4
        /*018c*/ 	.byte	0x04, 0x0a
        /*018e*/ 	.short	(.L_61 - .L_60)
	.align		4
.L_60:
        /*0190*/ 	.word	index@(.nv.constant0.triton_poi_fused__native_batch_norm_legit_no_training__unsafe_index_add_mul_relu_sub_38)
        /*0194*/ 	.short	0x0210
        /*0196*/ 	.short	0x00ac


	//----- nvinfo : EIATTR_SW_WAR
	.align		4
.L_61:
        /*0198*/ 	.byte	0x04, 0x36
        /*019a*/ 	.short	(.L_63 - .L_62)
.L_62:
        /*019c*/ 	.word	0x00000008
.L_63:


//--------------------- .nv.callgraph             --------------------------
	.section	.nv.callgraph,"",@"SHT_CUDA_CALLGRAPH"
	.align	4
	.sectionentsize	8
	.align		4
        /*0000*/ 	.word	0x00000000
	.align		4
        /*0004*/ 	.word	0xffffffff
	.align		4
        /*0008*/ 	.word	0x00000000
	.align		4
        /*000c*/ 	.word	0xfffffffe
	.align		4
        /*0010*/ 	.word	0x00000000
	.align		4
        /*0014*/ 	.word	0xfffffffd
	.align		4
        /*0018*/ 	.word	0x00000000
	.align		4
        /*001c*/ 	.word	0xfffffffc


//--------------------- .nv.constant4             --------------------------
	.section	.nv.constant4,"a",@progbits
	.align	8
	.align		8
.nv.constant4:
        /*0000*/ 	.dword	_$_str
	.align		8
        /*0008*/ 	.dword	_$_str_$_2


//--------------------- .text.triton_poi_fused__native_batch_norm_legit_no_training__unsafe_index_add_mul_relu_sub_38 --------------------------
	.section	.text.triton_poi_fused__native_batch_norm_legit_no_training__unsafe_index_add_mul_relu_sub_38,"ax",@progbits
	.align	128
        .global         triton_poi_fused__native_batch_norm_legit_no_training__unsafe_index_add_mul_relu_sub_38
        .type           triton_poi_fused__native_batch_norm_legit_no_training__unsafe_index_add_mul_relu_sub_38,@function
        .size           triton_poi_fused__native_batch_norm_legit_no_training__unsafe_index_add_mul_relu_sub_38,(.L_x_1 - triton_poi_fused__native_batch_norm_legit_no_training__unsafe_index_add_mul_relu_sub_38)
        .other          triton_poi_fused__native_batch_norm_legit_no_training__unsafe_index_add_mul_relu_sub_38,@"STO_CUDA_ENTRY STV_DEFAULT"
triton_poi_fused__native_batch_norm_legit_no_training__unsafe_index_add_mul_relu_sub_38:
.text.triton_poi_fused__native_batch_norm_legit_no_training__unsafe_index_add_mul_relu_sub_38:
[----:B------:R-:W-:Y:S01]  /*0000*/  LDC R1, c[0x0][0x28] ;  /* 0x00000a00ff017b82 */ /* 0x000fe20000000800 */
[----:B------:R-:W1:Y:S07]  /*0010*/  S2R R2, SR_TID.X ;  /* 0x0000000000027919 */ /* 0x000e6e0000002100 */
[----:B------:R-:W2:Y:S01]  /*0020*/  LDC.64 R4, c[0x0][0x250] ;  /* 0x00009400ff047b82 */ /* 0x000ea20000000a00 */
[----:B------:R-:W-:Y:S01]  /*0030*/  ULDC.64 UR4, c[0x0][0x208] ;  /* 0x0000820000047ab9 */ /* 0x000fe20000000a00 */
[----:B------:R-:W-:Y:S01]  /*0040*/  ULDC.64 UR6, c[0x0][0x228] ;  /* 0x00008a0000067ab9 */ /* 0x000fe20000000a00 */
[----:B------:R-:W3:Y:S05]  /*0050*/  S2R R3, SR_CTAID.X ;  /* 0x0000000000037919 */ /* 0x000eea0000002500 */
[----:B------:R-:W4:Y:S08]  /*0060*/  LDC.64 R16, c[0x0][0x218] ;  /* 0x00008600ff107b82 */ /* 0x000f300000000a00 */
[----:B------:R-:W5:Y:S08]  /*0070*/  LDC.64 R10, c[0x0][0x220] ;  /* 0x00008800ff0a7b82 */ /* 0x000f700000000a00 */
[----:B------:R-:W2:Y:S01]  /*0080*/  LDC.64 R12, c[0x0][0x230] ;  /* 0x00008c00ff0c7b82 */ /* 0x000ea20000000a00 */
[----:B-1----:R-:W-:-:S07]  /*0090*/  LOP3.LUT R2, R2, 0x7f, RZ, 0xc0, !PT ;  /* 0x0000007f02027812 */ /* 0x002fce00078ec0ff */
[----:B------:R-:W1:Y:S01]  /*00a0*/  LDC.64 R26, c[0x0][0x270] ;  /* 0x00009c00ff1a7b82 */ /* 0x000e620000000a00 */
[----:B---3--:R-:W-:Y:S01]  /*00b0*/  SHF.R.S32.HI R0, RZ, 0x18, R3 ;  /* 0x00000018ff007819 */ /* 0x008fe20000011403 */
[----:B------:R-:W-:-:S03]  /*00c0*/  IMAD R2, R3, 0x80, R2 ;  /* 0x0000008003027824 */ /* 0x000fc600078e0202 */
[----:B------:R-:W-:-:S03]  /*00d0*/  SGXT R3, R0, 0x1 ;  /* 0x000000010003781a */ /* 0x000fc60000000200 */
[----:B------:R-:W3:Y:S01]  /*00e0*/  LDC.64 R18, c[0x0][0x240] ;  /* 0x00009000ff127b82 */ /* 0x000ee20000000a00 */
[----:B------:R-:W-:-:S04]  /*00f0*/  LEA.HI R3, R3, R2, RZ, 0x6 ;  /* 0x0000000203037211 */ /* 0x000fc800078f30ff */
[----:B------:R-:W-:-:S03]  /*0100*/  SHF.R.S32.HI R8, RZ, 0x6, R3 ;  /* 0x00000006ff087819 */ /* 0x000fc60000011403 */
[----:B------:R-:W1:Y:S02]  /*0110*/  LDC.64 R24, c[0x0][0x258] ;  /* 0x00009600ff187b82 */ /* 0x000e640000000a00 */
[----:B------:R-:W-:-:S06]  /*0120*/  IMAD.HI R0, R8, 0x2aaaaaab, RZ ;  /* 0x2aaaaaab08007827 */ /* 0x000fcc00078e02ff */
[----:B------:R-:W1:Y:S01]  /*0130*/  LDC.64 R32, c[0x0][0x248] ;  /* 0x00009200ff207b82 */ /* 0x000e620000000a00 */
[----:B------:R-:W-:-:S04]  /*0140*/  SHF.R.U32.HI R3, RZ, 0x1f, R0 ;  /* 0x0000001fff037819 */ /* 0x000fc80000011600 */
[----:B------:R-:W-:-:S03]  /*0150*/  LEA.HI R3, R0, R3, RZ, 0x1c ;  /* 0x0000000300037211 */ /* 0x000fc600078fe0ff */
[----:B------:R-:W1:Y:S02]  /*0160*/  LDC.64 R30, c[0x0][0x260] ;  /* 0x00009800ff1e7b82 */ /* 0x000e640000000a00 */
[----:B------:R-:W-:-:S04]  /*0170*/  IMAD R3, R3, -0x60, R8 ;  /* 0xffffffa003037824 */ /* 0x000fc800078e0208 */
[----:B--2---:R-:W-:-:S05]  /*0180*/  IMAD.WIDE R4, R3, 0x4, R4 ;  /* 0x0000000403047825 */ /* 0x004fca00078e0204 */
[----:B------:R2:W3:Y:S01]  /*0190*/  LDG.E.EL R0, desc[UR4][R4.64] ;  /* 0x0000000404007981 */ /* 0x0004e2000c2e1900 */
[----:B------:R-:W-:-:S04]  /*01a0*/  SHF.R.S32.HI R7, RZ, 0x1f, R2 ;  /* 0x0000001fff077819 */ /* 0x000fc80000011402 */
[----:B------:R-:W-:-:S04]  /*01b0*/  LEA.HI R7, R7, R2, RZ, 0x3 ;  /* 0x0000000207077211 */ /* 0x000fc800078f18ff */
[----:B------:R-:W-:Y:S02]  /*01c0*/  SHF.R.S32.HI R6, RZ, 0x3, R7 ;  /* 0x00000003ff067819 */ /* 0x000fe40000011407 */
[----:B------:R-:W-:Y:S02]  /*01d0*/  LOP3.LUT R7, R7, 0xfffffff8, RZ, 0xc0, !PT ;  /* 0xfffffff807077812 */ /* 0x000fe400078ec0ff */
[----:B------:R-:W-:Y:S02]  /*01e0*/  LEA.HI R9, R6, R6, RZ, 0x3 ;  /* 0x0000000606097211 */ /* 0x000fe400078f18ff */
[----:B--2---:R-:W-:Y:S02]  /*01f0*/  IADD3 R5, R2, -R7, RZ ;  /* 0x8000000702057210 */ /* 0x004fe40007ffe0ff */
[----:B------:R-:W-:-:S05]  /*0200*/  LOP3.LUT R9, R9, 0xfffffff8, RZ, 0xc0, !PT ;  /* 0xfffffff809097812 */ /* 0x000fca00078ec0ff */
[----:B------:R-:W-:-:S04]  /*0210*/  IMAD.IADD R6, R6, 0x1, -R9 ;  /* 0x0000000106067824 */ /* 0x000fc800078e0a09 */
[----:B----4-:R-:W-:-:S06]  /*0220*/  IMAD.WIDE R16, R6, 0x8, R16 ;  /* 0x0000000806107825 */ /* 0x010fcc00078e0210 */
[----:B------:R-:W2:Y:S01]  /*0230*/  LDG.E.EL.64 R16, desc[UR4][R16.64] ;  /* 0x0000000410107981 */ /* 0x000ea2000c2e1b00 */
[----:B-----5:R-:W-:-:S05]  /*0240*/  IMAD.WIDE R10, R5, 0x8, R10 ;  /* 0x00000008050a7825 */ /* 0x020fca00078e020a */
[----:B------:R4:W5:Y:S01]  /*0250*/  LDG.E.EL.64 R14, desc[UR4][R10.64] ;  /* 0x000000040a0e7981 */ /* 0x000962000c2e1b00 */
[----:B0-----:R-:W-:-:S04]  /*0260*/  IMAD.WIDE R12, R5, 0x8, R12 ;  /* 0x00000008050c7825 */ /* 0x001fc800078e020c */
[----:B-1----:R-:W-:Y:S02]  /*0270*/  IMAD.WIDE R26, R6, 0x8, R26 ;  /* 0x00000008061a7825 */ /* 0x002fe400078e021a */
[----:B------:R-:W5:Y:S04]  /*0280*/  LDG.E.EL.64 R12, desc[UR4][R12.64] ;  /* 0x000000040c0c7981 */ /* 0x000f68000c2e1b00 */
[----:B------:R-:W5:Y:S01]  /*0290*/  LDG.E.EL.64 R26, desc[UR4][R26.64] ;  /* 0x000000041a1a7981 */ /* 0x000f62000c2e1b00 */
[----:B----4-:R-:W-:Y:S02]  /*02a0*/  IMAD.MOV.U32 R10, RZ, RZ, 0x3e800000 ;  /* 0x3e800000ff0a7424 */ /* 0x010fe400078e00ff */
[----:B---3--:R-:W-:-:S04]  /*02b0*/  IMAD.WIDE R22, R2, 0x4, R18 ;  /* 0x0000000402167825 */ /* 0x008fc800078e0212 */
[C---:B------:R-:W-:Y:S01]  /*02c0*/  IMAD.WIDE R24, R3.reuse, 0x4, R24 ;  /* 0x0000000403187825 */ /* 0x040fe200078e0218 */
[----:B------:R0:W3:Y:S04]  /*02d0*/  LDG.E R20, desc[UR4][R22.64] ;  /* 0x0000000416147981 */ /* 0x0000e8000c1e1900 */
[----:B------:R1:W4:Y:S01]  /*02e0*/  LDG.E.EL R9, desc[UR4][R24.64] ;  /* 0x0000000418097981 */ /* 0x000322000c2e1900 */
[----:B------:R-:W-:Y:S01]  /*02f0*/  IMAD.WIDE R32, R3, 0x4, R32 ;  /* 0x0000000403207825 */ /* 0x000fe200078e0220 */
[----:B0-----:R-:W-:-:S03]  /*0300*/  SHF.L.U32 R22, R8, 0x4, RZ ;  /* 0x0000000408167819 */ /* 0x001fc600000006ff */
[----:B------:R-:W-:Y:S01]  /*0310*/  IMAD.WIDE R30, R3, 0x4, R30 ;  /* 0x00000004031e7825 */ /* 0x000fe200078e021e */
[----:B------:R-:W3:Y:S03]  /*0320*/  LDG.E.EL R21, desc[UR4][R32.64] ;  /* 0x0000000420157981 */ /* 0x000ee6000c2e1900 */
[----:B------:R-:W-:-:S04]  /*0330*/  FADD R0, R0, 9.9999997473787516356e-06 ;  /* 0x3727c5ac00007421 */ /* 0x000fc80000000000 */
[----:B------:R-:W0:Y:S02]  /*0340*/  MUFU.SQRT R4, R0 ;  /* 0x0000000000047308 */ /* 0x000e240000002000 */
[C---:B0-----:R-:W-:Y:S02]  /*0350*/  FSETP.GT.AND P0, PT, R4.reuse, 8.50705917302346158658e+37, PT ;  /* 0x7e8000000400780b */ /* 0x041fe40003f04000 */
[----:B------:R-:W-:-:S11]  /*0360*/  FSETP.GEU.AND P1, PT, R4, 1.175494350822287508e-38, PT ;  /* 0x008000000400780b */ /* 0x000fd60003f2e000 */
[----:B------:R-:W-:Y:S01]  /*0370*/  @P0 FMUL R4, R4, 0.25 ;  /* 0x3e80000004040820 */ /* 0x000fe20000400000 */
[----:B--2---:R-:W-:-:S03]  /*0380*/  SHF.R.U32.HI R7, RZ, 0x1d, R17 ;  /* 0x0000001dff077819 */ /* 0x004fc60000011611 */
[----:B------:R-:W-:Y:S01]  /*0390*/  @!P1 FMUL R4, R4, 16777216 ;  /* 0x4b80000004049820 */ /* 0x000fe20000400000 */
[----:B------:R-:W-:-:S03]  /*03a0*/  LOP3.LUT R7, R7, 0x4, RZ, 0xc0, !PT ;  /* 0x0000000407077812 */ /* 0x000fc600078ec0ff */
[----:B------:R0:W2:Y:S01]  /*03b0*/  MUFU.RCP R11, R4 ;  /* 0x00000004000b7308 */ /* 0x0000a20000001000 */
[----:B------:R-:W-:Y:S02]  /*03c0*/  FSEL R10, R10, 1, P0 ;  /* 0x3f8000000a0a7808 */ /* 0x000fe40000000000 */
[----:B------:R-:W-:Y:S02]  /*03d0*/  IADD3 R0, P0, R16, R7, RZ ;  /* 0x0000000710007210 */ /* 0x000fe40007f1e0ff */
[----:B-----5:R-:W-:Y:S01]  /*03e0*/  SHF.R.U32.HI R7, RZ, 0x1b, R15 ;  /* 0x0000001bff077819 */ /* 0x020fe2000001160f */
[----:B------:R-:W-:Y:S02]  /*03f0*/  @!P1 FMUL R10, R10, 16777216 ;  /* 0x4b8000000a0a9820 */ /* 0x000fe40000400000 */
[----:B------:R-:W-:Y:S01]  /*0400*/  IMAD.X R19, RZ, RZ, R17, P0 ;  /* 0x000000ffff137224 */ /* 0x000fe200000e0611 */
[C---:B0-----:R-:W-:Y:S01]  /*0410*/  LEA R4, P0, R14.reuse, UR6, 0x2 ;  /* 0x000000060e047c11 */ /* 0x041fe2000f8010ff */
[----:B------:R-:W0:Y:S01]  /*0420*/  LDC.64 R16, c[0x0][0x280] ;  /* 0x0000a000ff107b82 */ /* 0x000e220000000a00 */
[----:B------:R-:W-:Y:S01]  /*0430*/  LOP3.LUT R7, R7, 0x10, RZ, 0xc0, !PT ;  /* 0x0000001007077812 */ /* 0x000fe200078ec0ff */
[----:B--2---:R-:W-:Y:S01]  /*0440*/  FMUL R11, R11, R10 ;  /* 0x0000000a0b0b7220 */ /* 0x004fe20000400000 */
[----:B------:R-:W-:-:S02]  /*0450*/  LEA.HI.X R10, R14, UR7, R15, 0x2, P0 ;  /* 0x000000070e0a7c11 */ /* 0x000fc400080f140f */
[----:B------:R-:W-:-:S03]  /*0460*/  IADD3 R7, P0, R7, R4, RZ ;  /* 0x0000000407077210 */ /* 0x000fc60007f1e0ff */
[----:B------:R-:W2:Y:S01]  /*0470*/  LDC.64 R14, c[0x0][0x2a8] ;  /* 0x0000aa00ff0e7b82 */ /* 0x000ea20000000a00 */
[C---:B------:R-:W-:Y:S02]  /*0480*/  SHF.L.U32 R18, R0.reuse, 0x4, RZ ;  /* 0x0000000400127819 */ /* 0x040fe400000006ff */
[----:B------:R-:W-:Y:S01]  /*0490*/  SHF.L.U64.HI R19, R0, 0x4, R19 ;  /* 0x0000000400137819 */ /* 0x000fe20000010213 */
[----:B------:R-:W-:Y:S01]  /*04a0*/  IMAD.X R10, RZ, RZ, R10, P0 ;  /* 0x000000ffff0a7224 */ /* 0x000fe200000e060a */
[----:B------:R-:W-:Y:S01]  /*04b0*/  IADD3 R28, P0, R18, R7, RZ ;  /* 0x00000007121c7210 */ /* 0x000fe20007f1e0ff */
[----:B------:R-:W4:Y:S01]  /*04c0*/  LDG.E.EL R0, desc[UR4][R30.64] ;  /* 0x000000041e007981 */ /* 0x000f22000c2e1900 */
[----:B------:R-:W-:-:S03]  /*04d0*/  SHF.R.U32.HI R23, RZ, 0x1d, R27 ;  /* 0x0000001dff177819 */ /* 0x000fc6000001161b */
[----:B------:R-:W-:Y:S01]  /*04e0*/  IMAD.X R29, R19, 0x1, R10, P0 ;  /* 0x00000001131d7824 */ /* 0x000fe200000e060a */
[----:B-1----:R-:W-:Y:S02]  /*04f0*/  LEA R25, P0, R12, UR6, 0x2 ;  /* 0x000000060c197c11 */ /* 0x002fe4000f8010ff */
[----:B------:R-:W-:Y:S01]  /*0500*/  SHF.R.U32.HI R3, RZ, 0x1b, R13 ;  /* 0x0000001bff037819 */ /* 0x000fe2000001160d */
[----:B------:R-:W-:Y:S01]  /*0510*/  IMAD.WIDE R28, R22, 0x4, R28 ;  /* 0x00000004161c7825 */ /* 0x000fe200078e021c */
[----:B------:R-:W-:Y:S01]  /*0520*/  LEA.HI.X R24, R12, UR7, R13, 0x2, P0 ;  /* 0x000000070c187c11 */ /* 0x000fe200080f140d */
[----:B------:R-:W-:Y:S01]  /*0530*/  ULDC.64 UR6, c[0x0][0x290] ;  /* 0x0000a40000067ab9 */ /* 0x000fe20000000a00 */
[----:B------:R-:W-:Y:S01]  /*0540*/  LOP3.LUT R23, R23, 0x4, RZ, 0xc0, !PT ;  /* 0x0000000417177812 */ /* 0x000fe200078ec0ff */
[----:B------:R-:W1:Y:S01]  /*0550*/  LDC.64 R12, c[0x0][0x288] ;  /* 0x0000a200ff0c7b82 */ /* 0x000e620000000a00 */
[----:B------:R5:W3:Y:S02]  /*0560*/  LDG.E.EL R4, desc[UR4][R28.64] ;  /* 0x000000041c047981 */ /* 0x000ae4000c2e1900 */
[----:B------:R-:W-:-:S02]  /*0570*/  IADD3 R23, P1, R26, R23, RZ ;  /* 0x000000171a177210 */ /* 0x000fc40007f3e0ff */
[----:B-----5:R-:W-:-:S03]  /*0580*/  LOP3.LUT R28, R3, 0x10, RZ, 0xc0, !PT ;  /* 0x00000010031c7812 */ /* 0x020fc600078ec0ff */
[----:B------:R-:W-:Y:S01]  /*0590*/  IMAD.X R26, RZ, RZ, R27, P1 ;  /* 0x000000ffff1a7224 */ /* 0x000fe200008e061b */
[----:B------:R-:W-:Y:S01]  /*05a0*/  IADD3 R25, P0, R28, R25, RZ ;  /* 0x000000191c197210 */ /* 0x000fe20007f1e0ff */
[----:B------:R-:W-:-:S03]  /*05b0*/  IMAD.SHL.U32 R28, R23, 0x10, RZ ;  /* 0x00000010171c7824 */ /* 0x000fc600078e00ff */
[----:B------:R-:W-:Y:S01]  /*05c0*/  SHF.L.U64.HI R3, R23, 0x4, R26 ;  /* 0x0000000417037819 */ /* 0x000fe2000001021a */
[----:B0-----:R-:W-:-:S04]  /*05d0*/  IMAD.WIDE R16, R6, 0x8, R16 ;  /* 0x0000000806107825 */ /* 0x001fc800078e0210 */
[----:B--2---:R-:W-:Y:S01]  /*05e0*/  IMAD.WIDE R14, R6, 0x8, R14 ;  /* 0x00000008060e7825 */ /* 0x004fe200078e020e */
[----:B------:R-:W-:Y:S01]  /*05f0*/  IADD3 R26, P2, R28, R7, RZ ;  /* 0x000000071c1a7210 */ /* 0x000fe20007f5e0ff */
[----:B------:R-:W2:Y:S01]  /*0600*/  LDG.E.EL.64 R16, desc[UR4][R16.64] ;  /* 0x0000000410107981 */ /* 0x000ea2000c2e1b00 */
[----:B------:R-:W-:Y:S02]  /*0610*/  IADD3 R30, P3, R28, R25, RZ ;  /* 0x000000191c1e7210 */ /* 0x000fe40007f7e0ff */
[----:B------:R-:W0:Y:S01]  /*0620*/  LDC.64 R28, c[0x0][0x298] ;  /* 0x0000a600ff1c7b82 */ /* 0x000e220000000a00 */
[----:B------:R-:W5:Y:S01]  /*0630*/  LDG.E.EL.64 R14, desc[UR4][R14.64] ;  /* 0x000000040e0e7981 */ /* 0x000f62000c2e1b00 */
[----:B-1----:R-:W-:-:S06]  /*0640*/  IMAD.WIDE R12, R5, 0x8, R12 ;  /* 0x00000008050c7825 */ /* 0x002fcc00078e020c */
[----:B------:R-:W3:Y:S01]  /*0650*/  LDG.E.EL.64 R12, desc[UR4][R12.64] ;  /* 0x000000040c0c7981 */ /* 0x000ee2000c2e1b00 */
[----:B0-----:R-:W-:-:S06]  /*0660*/  IMAD.WIDE R28, R5, 0x8, R28 ;  /* 0x00000008051c7825 */ /* 0x001fcc00078e021c */
[----:B------:R-:W4:Y:S01]  /*0670*/  LDG.E.EL.64 R28, desc[UR4][R28.64] ;  /* 0x000000041c1c7981 */ /* 0x000f22000c2e1b00 */
[----:B------:R-:W-:Y:S01]  /*0680*/  IADD3 R18, P1, R25, R18, RZ ;  /* 0x0000001219127210 */ /* 0x000fe20007f3e0ff */
[----:B------:R-:W-:Y:S01]  /*0690*/  IMAD.X R24, RZ, RZ, R24, P0 ;  /* 0x000000ffff187224 */ /* 0x000fe200000e0618 */
[----:B------:R-:W-:-:S03]  /*06a0*/  IADD3.X R27, R3, R10, RZ, P2, !PT ;  /* 0x0000000a031b7210 */ /* 0x000fc600017fe4ff */
[----:B------:R-:W-:Y:S01]  /*06b0*/  IMAD.X R19, R24, 0x1, R19, P1 ;  /* 0x0000000118137824 */ /* 0x000fe200008e0613 */
[----:B------:R-:W-:Y:S02]  /*06c0*/  IADD3.X R31, R3, R24, RZ, P3, !PT ;  /* 0x00000018031f7210 */ /* 0x000fe40001ffe4ff */
[----:B------:R-:W0:Y:S01]  /*06d0*/  LDC.64 R24, c[0x0][0x238] ;  /* 0x00008e00ff187b82 */ /* 0x000e220000000a00 */
[----:B------:R-:W-:-:S04]  /*06e0*/  IMAD.WIDE R26, R22, 0x4, R26 ;  /* 0x00000004161a7825 */ /* 0x000fc800078e021a */
[C---:B------:R-:W-:Y:S01]  /*06f0*/  IMAD.WIDE R32, R22.reuse, 0x4, R18 ;  /* 0x0000000416207825 */ /* 0x040fe200078e0212 */
[----:B------:R1:W4:Y:S03]  /*0700*/  LDG.E.EL R7, desc[UR4][R26.64] ;  /* 0x000000041a077981 */ /* 0x000326000c2e1900 */
[----:B------:R-:W-:Y:S01]  /*0710*/  IMAD.WIDE R22, R22, 0x4, R30 ;  /* 0x0000000416167825 */ /* 0x000fe200078e021e */
[----:B------:R-:W4:Y:S01]  /*0720*/  LDG.E.EL R3, desc[UR4][R32.64] ;  /* 0x0000000420037981 */ /* 0x000f22000c2e1900 */
[----:B------:R-:W1:Y:S04]  /*0730*/  LDC.64 R30, c[0x0][0x278] ;  /* 0x00009e00ff1e7b82 */ /* 0x000e680000000a00 */
[----:B------:R-:W4:Y:S01]  /*0740*/  LDG.E.EL R22, desc[UR4][R22.64] ;  /* 0x0000000416167981 */ /* 0x000f22000c2e1900 */
[----:B0-----:R-:W-:-:S03]  /*0750*/  IMAD.WIDE R34, R5, 0x4, R24 ;  /* 0x0000000405227825 */ /* 0x001fc600078e0218 */
[----:B------:R-:W0:Y:S02]  /*0760*/  LDC.64 R24, c[0x0][0x268] ;  /* 0x00009a00ff187b82 */ /* 0x000e240000000a00 */
[----:B------:R-:W4:Y:S01]  /*0770*/  LDG.E.EL R19, desc[UR4][R34.64] ;  /* 0x0000000422137981 */ /* 0x000f22000c2e1900 */
[----:B-1----:R-:W-:-:S05]  /*0780*/  IMAD.WIDE R26, R6, 0x4, R30 ;  /* 0x00000004061a7825 */ /* 0x002fca00078e021e */
[----:B------:R-:W4:Y:S01]  /*0790*/  LDG.E.EL R18, desc[UR4][R26.64] ;  /* 0x000000041a127981 */ /* 0x000f22000c2e1900 */
[----:B0-----:R-:W-:-:S05]  /*07a0*/  IMAD.WIDE R24, R2, 0x4, R24 ;  /* 0x0000000402187825 */ /* 0x001fca00078e0218 */
[----:B------:R0:W4:Y:S02]  /*07b0*/  LDG.E R10, desc[UR4][R24.64] ;  /* 0x00000004180a7981 */ /* 0x000124000c1e1900 */
[----:B0-----:R-:W-:Y:S01]  /*07c0*/  IMAD.SHL.U32 R25, R8, 0x4, RZ ;  /* 0x0000000408197824 */ /* 0x001fe200078e00ff */
[----:B--2---:R-:W-:Y:S02]  /*07d0*/  SHF.R.U32.HI R31, RZ, 0x1e, R17 ;  /* 0x0000001eff1f7819 */ /* 0x004fe40000011611 */
[----:B-----5:R-:W-:Y:S02]  /*07e0*/  SHF.R.U32.HI R30, RZ, 0x1e, R15 ;  /* 0x0000001eff1e7819 */ /* 0x020fe4000001160f */
[----:B------:R-:W-:Y:S02]  /*07f0*/  LOP3.LUT R31, R31, 0x2, RZ, 0xc0, !PT ;  /* 0x000000021f1f7812 */ /* 0x000fe400078ec0ff */
[----:B------:R-:W-:Y:S02]  /*0800*/  LOP3.LUT R23, R30, 0x2, RZ, 0xc0, !PT ;  /* 0x000000021e177812 */ /* 0x000fe400078ec0ff */
[----:B------:R-:W-:-:S02]  /*0810*/  IADD3 R16, P0, R16, R31, RZ ;  /* 0x0000001f10107210 */ /* 0x000fc40007f1e0ff */
[----:B------:R-:W-:Y:S02]  /*0820*/  IADD3 R23, P1, R14, R23, RZ ;  /* 0x000000170e177210 */ /* 0x000fe40007f3e0ff */
[----:B---3--:R-:W-:Y:S01]  /*0830*/  SHF.R.U32.HI R14, RZ, 0x1c, R13 ;  /* 0x0000001cff0e7819 */ /* 0x008fe2000001160d */
[----:B------:R-:W-:Y:S02]  /*0840*/  IMAD.X R17, RZ, RZ, R17, P0 ;  /* 0x000000ffff117224 */ /* 0x000fe400000e0611 */
[----:B------:R-:W-:Y:S01]  /*0850*/  IMAD.X R30, RZ, RZ, R15, P1 ;  /* 0x000000ffff1e7224 */ /* 0x000fe200008e060f */
[----:B------:R-:W-:Y:S02]  /*0860*/  LEA R15, P0, R12, UR6, 0x2 ;  /* 0x000000060c0f7c11 */ /* 0x000fe4000f8010ff */
[----:B------:R-:W-:Y:S02]  /*0870*/  LOP3.LUT R14, R14, 0x8, RZ, 0xc0, !PT ;  /* 0x000000080e0e7812 */ /* 0x000fe400078ec0ff */
[----:B------:R-:W-:-:S02]  /*0880*/  LEA.HI.X R12, R12, UR7, R13, 0x2, P0 ;  /* 0x000000070c0c7c11 */ /* 0x000fc400080f140d */
[----:B------:R-:W-:Y:S02]  /*0890*/  IADD3 R14, P0, R14, R15, RZ ;  /* 0x0000000f0e0e7210 */ /* 0x000fe40007f1e0ff */
[C---:B------:R-:W-:Y:S02]  /*08a0*/  SHF.L.U64.HI R17, R16.reuse, 0x3, R17 ;  /* 0x0000000310117819 */ /* 0x040fe40000010211 */
[----:B------:R-:W-:Y:S01]  /*08b0*/  SHF.L.U32 R16, R16, 0x3, RZ ;  /* 0x0000000310107819 */ /* 0x000fe200000006ff */
[----:B------:R-:W-:Y:S01]  /*08c0*/  IMAD.X R15, RZ, RZ, R12, P0 ;  /* 0x000000ffff0f7224 */ /* 0x000fe200000e060c */
[C---:B------:R-:W-:Y:S01]  /*08d0*/  SHF.L.U64.HI R24, R23.reuse, 0x3, R30 ;  /* 0x0000000317187819 */ /* 0x040fe2000001021e */
[----:B------:R-:W-:Y:S01]  /*08e0*/  IMAD.SHL.U32 R23, R23, 0x8, RZ ;  /* 0x0000000817177824 */ /* 0x000fe200078e00ff */
[----:B------:R-:W-:Y:S01]  /*08f0*/  IADD3 R12, P0, R16, R14, RZ ;  /* 0x0000000e100c7210 */ /* 0x000fe20007f1e0ff */
[----:B------:R-:W0:Y:S01]  /*0900*/  LDC.64 R30, c[0x0][0x2b0] ;  /* 0x0000ac00ff1e7b82 */ /* 0x000e220000000a00 */
[----:B----4-:R-:W-:-:S02]  /*0910*/  SHF.R.U32.HI R8, RZ, 0x1c, R29 ;  /* 0x0000001cff087819 */ /* 0x010fc4000001161d */
[----:B------:R-:W-:Y:S02]  /*0920*/  IADD3 R14, P1, R23, R14, RZ ;  /* 0x0000000e170e7210 */ /* 0x000fe40007f3e0ff */
[----:B------:R-:W-:Y:S02]  /*0930*/  IADD3.X R13, R17, R15, RZ, P0, !PT ;  /* 0x0000000f110d7210 */ /* 0x000fe400007fe4ff */
[----:B------:R-:W-:Y:S02]  /*0940*/  LEA R27, P0, R28, UR6, 0x2 ;  /* 0x000000061c1b7c11 */ /* 0x000fe4000f8010ff */
[----:B------:R-:W-:Y:S01]  /*0950*/  LOP3.LUT R8, R8, 0x8, RZ, 0xc0, !PT ;  /* 0x0000000808087812 */ /* 0x000fe200078ec0ff */
[----:B------:R-:W-:-:S03]  /*0960*/  IMAD.X R15, R24, 0x1, R15, P1 ;  /* 0x00000001180f7824 */ /* 0x000fc600008e060f */
[----:B------:R-:W-:Y:S02]  /*0970*/  IADD3 R8, P1, R8, R27, RZ ;  /* 0x0000001b08087210 */ /* 0x000fe40007f3e0ff */
[----:B------:R-:W1:Y:S01]  /*0980*/  LDC.64 R26, c[0x0][0x2a0] ;  /* 0x0000a800ff1a7b82 */ /* 0x000e620000000a00 */
[----:B------:R-:W-:Y:S02]  /*0990*/  LEA.HI.X R29, R28, UR7, R29, 0x2, P0 ;  /* 0x000000071c1d7c11 */ /* 0x000fe400080f141d */
[----:B------:R-:W-:Y:S02]  /*09a0*/  IADD3 R16, P0, R8, R16, RZ ;  /* 0x0000001008107210 */ /* 0x000fe40007f1e0ff */
[----:B------:R-:W-:Y:S02]  /*09b0*/  IADD3.X R29, RZ, R29, RZ, P1, !PT ;  /* 0x0000001dff1d7210 */ /* 0x000fe40000ffe4ff */
[----:B------:R-:W-:-:S03]  /*09c0*/  IADD3 R28, P2, R23, R8, RZ ;  /* 0x00000008171c7210 */ /* 0x000fc60007f5e0ff */
[----:B------:R-:W-:Y:S01]  /*09d0*/  IMAD.X R17, R29, 0x1, R17, P0 ;  /* 0x000000011d117824 */ /* 0x000fe200000e0611 */
[----:B------:R-:W-:Y:S01]  /*09e0*/  IADD3.X R29, R24, R29, RZ, P2, !PT ;  /* 0x0000001d181d7210 */ /* 0x000fe200017fe4ff */
[----:B------:R-:W-:-:S04]  /*09f0*/  IMAD.WIDE R12, R25, 0x4, R12 ;  /* 0x00000004190c7825 */ /* 0x000fc800078e020c */
[C---:B------:R-:W-:Y:S02]  /*0a00*/  IMAD.WIDE R14, R25.reuse, 0x4, R14 ;  /* 0x00000004190e7825 */ /* 0x040fe400078e020e */
[----:B------:R2:W3:Y:S02]  /*0a10*/  LDG.E.EL R12, desc[UR4][R12.64] ;  /* 0x000000040c0c7981 */ /* 0x0004e4000c2e1900 */
[C---:B------:R-:W-:Y:S02]  /*0a20*/  IMAD.WIDE R16, R25.reuse, 0x4, R16 ;  /* 0x0000000419107825 */ /* 0x040fe400078e0210 */
[----:B------:R-:W4:Y:S02]  /*0a30*/  LDG.E.EL R14, desc[UR4][R14.64] ;  /* 0x000000040e0e7981 */ /* 0x000f24000c2e1900 */
[----:B------:R-:W-:Y:S02]  /*0a40*/  IMAD.WIDE R28, R25, 0x4, R28 ;  /* 0x00000004191c7825 */ /* 0x000fe400078e021c */
[----:B------:R-:W3:Y:S02]  /*0a50*/  LDG.E.EL R17, desc[UR4][R16.64] ;  /* 0x0000000410117981 */ /* 0x000ee4000c2e1900 */
[----:B-1----:R-:W-:-:S02]  /*0a60*/  IMAD.WIDE R26, R5, 0x4, R26 ;  /* 0x00000004051a7825 */ /* 0x002fc400078e021a */
[----:B------:R-:W4:Y:S02]  /*0a70*/  LDG.E.EL R29, desc[UR4][R28.64] ;  /* 0x000000041c1d7981 */ /* 0x000f24000c2e1900 */
[----:B0-----:R-:W-:Y:S02]  /*0a80*/  IMAD.WIDE R30, R6, 0x4, R30 ;  /* 0x00000004061e7825 */ /* 0x001fe400078e021e */
[----:B------:R-:W5:Y:S04]  /*0a90*/  LDG.E.EL R27, desc[UR4][R26.64] ;  /* 0x000000041a1b7981 */ /* 0x000f68000c2e1900 */
[----:B------:R-:W5:Y:S01]  /*0aa0*/  LDG.E.EL R30, desc[UR4][R30.64] ;  /* 0x000000041e1e7981 */ /* 0x000f62000c2e1900 */
[----:B------:R-:W-:Y:S01]  /*0ab0*/  FADD R3, -R4, R3 ;  /* 0x0000000304037221 */ /* 0x000fe20000000100 */
[----:B------:R-:W-:Y:S01]  /*0ac0*/  FADD R20, R20, -R21 ;  /* 0x8000001514147221 */ /* 0x000fe20000000000 */
[----:B------:R-:W-:-:S02]  /*0ad0*/  FADD R22, -R7, R22 ;  /* 0x0000001607167221 */ /* 0x000fc40000000100 */
[C---:B--2---:R-:W-:Y:S02]  /*0ae0*/  FFMA R13, R19.reuse, R3, R4 ;  /* 0x00000003130d7223 */ /* 0x044fe40000000004 */
[----:B------:R-:W0:Y:S01]  /*0af0*/  LDC.64 R4, c[0x0][0x210] ;  /* 0x00008400ff047b82 */ /* 0x000e220000000a00 */
[----:B------:R-:W-:Y:S01]  /*0b00*/  FFMA R22, R19, R22, R7 ;  /* 0x0000001613167223 */ /* 0x000fe20000000007 */
[----:B------:R-:W-:-:S03]  /*0b10*/  FMUL R11, R20, R11 ;  /* 0x0000000b140b7220 */ /* 0x000fc60000400000 */
[----:B------:R-:W-:Y:S01]  /*0b20*/  FADD R22, -R13, R22 ;  /* 0x000000160d167221 */ /* 0x000fe20000000100 */
[----:B------:R-:W-:-:S03]  /*0b30*/  FFMA R9, R9, R11, R0 ;  /* 0x0000000b09097223 */ /* 0x000fc60000000000 */
[----:B------:R-:W-:Y:S01]  /*0b40*/  FFMA R18, R18, R22, R13 ;  /* 0x0000001612127223 */ /* 0x000fe2000000000d */
[----:B------:R-:W-:-:S04]  /*0b50*/  FADD R9, R10, R9 ;  /* 0x000000090a097221 */ /* 0x000fc80000000000 */
[----:B------:R-:W-:Y:S01]  /*0b60*/  FADD R9, R9, R18 ;  /* 0x0000001209097221 */ /* 0x000fe20000000000 */
[----:B0-----:R-:W-:-:S04]  /*0b70*/  IMAD.WIDE R4, R2, 0x4, R4 ;  /* 0x0000000402047825 */ /* 0x001fc800078e0204 */
[----:B---3--:R-:W-:Y:S01]  /*0b80*/  FADD R3, -R12, R17 ;  /* 0x000000110c037221 */ /* 0x008fe20000000100 */
[----:B----4-:R-:W-:-:S03]  /*0b90*/  FADD R29, -R14, R29 ;  /* 0x0000001d0e1d7221 */ /* 0x010fc60000000100 */
[C---:B-----5:R-:W-:Y:S01]  /*0ba0*/  FFMA R3, R27.reuse, R3, R12 ;  /* 0x000000031b037223 */ /* 0x060fe2000000000c */
[----:B------:R-:W-:-:S04]  /*0bb0*/  FFMA R14, R27, R29, R14 ;  /* 0x0000001d1b0e7223 */ /* 0x000fc8000000000e */
[----:B------:R-:W-:-:S04]  /*0bc0*/  FADD R14, -R3, R14 ;  /* 0x0000000e030e7221 */ /* 0x000fc80000000100 */
[----:B------:R-:W-:-:S04]  /*0bd0*/  FFMA R14, R30, R14, R3 ;  /* 0x0000000e1e0e7223 */ /* 0x000fc80000000003 */
[----:B------:R-:W-:Y:S01]  /*0be0*/  FADD R0, R14, R9 ;  /* 0x000000090e007221 */ /* 0x000fe20000000000 */
[----:B------:R-:W-:-:S04]  /*0bf0*/  FSETP.GEU.AND P0, PT, R9, -R14, PT ;  /* 0x8000000e0900720b */ /* 0x000fc80003f0e000 */
[----:B------:R-:W-:-:S05]  /*0c00*/  FSEL R3, R0, RZ, P0 ;  /* 0x000000ff00037208 */ /* 0x000fca0000000000 */
[----:B------:R-:W-:Y:S01]  /*0c10*/  STG.E desc[UR4][R4.64], R3 ;  /* 0x0000000304007986 */ /* 0x000fe2000c101904 */
[----:B------:R-:W-:Y:S05]  /*0c20*/  EXIT ;  /* 0x000000000000794d */ /* 0x000fea0003800000 */
.L_x_0:
[----:B------:R-:W-:-:S00]  /*0c30*/  BRA `(.L_x_0) ;  /* 0xfffffffc00fc7947 */ /* 0x000fc0000383ffff */
[----:B------:R-:W-:-:S00]  /*0c40*/  NOP ;  /* 0x0000000000007918 */ /* 0x000fc00000000000 */
        /* <DEDUP_REMOVED lines=11> */
.L_x_1:


//--------------------- .nv.global.init           --------------------------
	.section	.nv.global.init,"aw",@progbits
.nv.global.init:
	.type		_$_str,@object
	.size		_$_str,(_$_str_$_2 - _$_str)
_$_str:
        /*0000*/ 	.byte	0x5f, 0x5f, 0x43, 0x55, 0x44, 0x41, 0x5f, 0x46, 0x54, 0x5a, 0x00
	.type		_$_str_$_2,@object
	.size		_$_str_$_2,(.L_1 - _$_str_$_2)
_$_str_$_2:
        /*000b*/ 	.byte	0x5f, 0x5f, 0x43, 0x55, 0x44, 0x41, 0x5f, 0x50, 0x52, 0x45, 0x43, 0x5f, 0x53, 0x51, 0x52, 0x54
        /*001b*/ 	.byte	0x00
.L_1:


//--------------------- .nv.constant0.triton_poi_fused__native_batch_norm_legit_no_training__unsafe_index_add_mul_relu_sub_38 --------------------------
	.section	.nv.constant0.triton_poi_fused__native_batch_norm_legit_no_training__unsafe_index_add_mul_relu_sub_38,"a",@progbits
	.sectionflags	@""
	.align	4
.nv.constant0.triton_poi_fused__native_batch_norm_legit_no_training__unsafe_index_add_mul_relu_sub_38:
	.zero		700
